//
// Generated by NVIDIA NVVM Compiler
//
// Compiler Build ID: CL-36424714
// Cuda compilation tools, release 13.0, V13.0.88
// Based on NVVM 20.0.0
//

.version 9.0
.target sm_100
.address_size 64

	// .globl	_Z7get_maxPfS_i

.visible .entry _Z7get_maxPfS_i(
	.param .u64 .ptr .align 1 _Z7get_maxPfS_i_param_0,
	.param .u64 .ptr .align 1 _Z7get_maxPfS_i_param_1,
	.param .u32 _Z7get_maxPfS_i_param_2
)
{
	.reg .pred 	%p<5>;
	.reg .b32 	%r<8>;
	.reg .b32 	%f<8>;
	.reg .b64 	%rd<9>;

	ld.param.u64 	%rd2, [_Z7get_maxPfS_i_param_0];
	ld.param.u64 	%rd1, [_Z7get_maxPfS_i_param_1];
	ld.param.u32 	%r7, [_Z7get_maxPfS_i_param_2];
	cvta.to.global.u64 	%rd3, %rd2;
	mov.u32 	%r1, %tid.x;
	mul.wide.u32 	%rd4, %r1, 4;
	add.s64 	%rd5, %rd3, %rd4;
	ld.global.f32 	%f7, [%rd5];
	setp.lt.s32 	%p1, %r7, 2;
	@%p1 bra 	$L__BB0_2;
$L__BB0_1:
	shr.u32 	%r3, %r7, 1;
	mov.b32 	%r5, %f7;
	shfl.sync.bfly.b32	%r6|%p2, %r5, %r3, 31, -1;
	mov.b32 	%f5, %r6;
	setp.lt.f32 	%p3, %f7, %f5;
	selp.f32 	%f7, %f5, %f7, %p3;
	setp.gt.u32 	%p4, %r7, 3;
	mov.u32 	%r7, %r3;
	@%p4 bra 	$L__BB0_1;
$L__BB0_2:
	cvta.to.global.u64 	%rd6, %rd1;
	add.s64 	%rd8, %rd6, %rd4;
	st.global.f32 	[%rd8], %f7;
	ret;

}


// ===== COMPILED SASS (sm_100) =====

	.target	sm_100

	.elftype	@"ET_EXEC"


//--------------------- .note.nv.tkinfo           --------------------------
	.section	.note.nv.tkinfo,"",@"SHT_NOTE"
	.sectionflags	@"SHF_NOTE_NV_TKINFO"
	.tkinfo
        /*0018*/ 	.word	0x00000002
        /*0030*/ 	.string	""
        /*0030*/ 	.string	"ptxas"
        /*0030*/ 	.string	"Cuda compilation tools, release 13.0, V13.0.88"
        /*0030*/ 	.string	"Build cuda_13.0.r13.0/compiler.36424714_0"
        /*0030*/ 	.string	"-arch sm_100 -m 64 "



//--------------------- .note.nv.cuinfo           --------------------------
	.section	.note.nv.cuinfo,"",@"SHT_NOTE"
	.sectionflags	@"SHF_NOTE_NV_CUINFO"
        /*0018*/ 	.short	0x0002
        /*001a*/ 	.short	0x0064
        /*001c*/ 	.short	0x0082
	.zero		2


//--------------------- .nv.info                  --------------------------
	.section	.nv.info,"",@"SHT_CUDA_INFO"
	.align	4


	//----- nvinfo : EIATTR_REGCOUNT
	.align		4
        /*0000*/ 	.byte	0x04, 0x2f
        /*0002*/ 	.short	(.L_1 - .L_0)
	.align		4
.L_0:
        /*0004*/ 	.word	index@(_Z7get_maxPfS_i)
        /*0008*/ 	.word	0x0000000a


	//----- nvinfo : EIATTR_FRAME_SIZE
	.align		4
.L_1:
        /*000c*/ 	.byte	0x04, 0x11
        /*000e*/ 	.short	(.L_3 - .L_2)
	.align		4
.L_2:
        /*0010*/ 	.word	index@(_Z7get_maxPfS_i)
        /*0014*/ 	.word	0x00000000


	//----- nvinfo : EIATTR_MIN_STACK_SIZE
	.align		4
.L_3:
        /*0018*/ 	.byte	0x04, 0x12
        /*001a*/ 	.short	(.L_5 - .L_4)
	.align		4
.L_4:
        /*001c*/ 	.word	index@(_Z7get_maxPfS_i)
        /*0020*/ 	.word	0x00000000
.L_5:


//--------------------- .nv.compat                --------------------------
	.section	.nv.compat,"",@"SHT_CUDA_COMPAT_INFO"
	.align	4
        /*0000*/ 	.byte	0x02, 0x09, 0x00, 0x00, 0x02, 0x02, 0x01, 0x00, 0x02, 0x05, 0x05, 0x00, 0x03, 0x07, 0x01, 0x01
        /*0010*/ 	.byte	0x02, 0x03, 0x00, 0x00, 0x02, 0x06, 0x01, 0x00, 0x04, 0x0b, 0x08, 0x00, 0x09, 0x00, 0x00, 0x00
        /*0020*/ 	.byte	0x00, 0x00, 0x00, 0x00


//--------------------- .nv.info._Z7get_maxPfS_i  --------------------------
	.section	.nv.info._Z7get_maxPfS_i,"",@"SHT_CUDA_INFO"
	.sectionflags	@""
	.align	4


	//----- nvinfo : EIATTR_CUDA_API_VERSION
	.align		4
        /*0000*/ 	.byte	0x04, 0x37
        /*0002*/ 	.short	(.L_7 - .L_6)
.L_6:
        /*0004*/ 	.word	0x00000082


	//----- nvinfo : EIATTR_KPARAM_INFO
	.align		4
.L_7:
        /*0008*/ 	.byte	0x04, 0x17
        /*000a*/ 	.short	(.L_9 - .L_8)
.L_8:
        /*000c*/ 	.word	0x00000000
        /*0010*/ 	.short	0x0002
        /*0012*/ 	.short	0x0010
        /*0014*/ 	.byte	0x00, 0xf0, 0x11, 0x00


	//----- nvinfo : EIATTR_KPARAM_INFO
	.align		4
.L_9:
        /*0018*/ 	.byte	0x04, 0x17
        /*001a*/ 	.short	(.L_11 - .L_10)
.L_10:
        /*001c*/ 	.word	0x00000000
        /*0020*/ 	.short	0x0001
        /*0022*/ 	.short	0x0008
        /*0024*/ 	.byte	0x00, 0xf5, 0x21, 0x00


	//----- nvinfo : EIATTR_KPARAM_INFO
	.align		4
.L_11:
        /*0028*/ 	.byte	0x04, 0x17
        /*002a*/ 	.short	(.L_13 - .L_12)
.L_12:
        /*002c*/ 	.word	0x00000000
        /*0030*/ 	.short	0x0000
        /*0032*/ 	.short	0x0000
        /*0034*/ 	.byte	0x00, 0xf5, 0x21, 0x00


	//----- nvinfo : EIATTR_SPARSE_MMA_MASK
	.align		4
.L_13:
        /*0038*/ 	.byte	0x03, 0x50
        /*003a*/ 	.short	0x0000


	//----- nvinfo : EIATTR_MAXREG_COUNT
	.align		4
        /*003c*/ 	.byte	0x03, 0x1b
        /*003e*/ 	.short	0x00ff


	//----- nvinfo : EIATTR_MERCURY_ISA_VERSION
	.align		4
        /*0040*/ 	.byte	0x03, 0x5f
        /*0042*/ 	.short	0x0101


	//----- nvinfo : EIATTR_COOP_GROUP_MASK_REGIDS
	.align		4
        /*0044*/ 	.byte	0x04, 0x29
        /*0046*/ 	.short	(.L_15 - .L_14)


	//   ....[0]....
.L_14:
        /*0048*/ 	.word	0xffffffff


	//----- nvinfo : EIATTR_COOP_GROUP_INSTR_OFFSETS
	.align		4
.L_15:
        /*004c*/ 	.byte	0x04, 0x28
        /*004e*/ 	.short	(.L_17 - .L_16)


	//   ....[0]....
.L_16:
        /*0050*/ 	.word	0x000000f0


	//----- nvinfo : EIATTR_VRC_CTA_INIT_COUNT
	.align		4
.L_17:
        /*0054*/ 	.byte	0x02, 0x4a
	.zero		1
	.zero		1


	//----- nvinfo : EIATTR_EXIT_INSTR_OFFSETS
	.align		4
        /*0058*/ 	.byte	0x04, 0x1c
        /*005a*/ 	.short	(.L_19 - .L_18)


	//   ....[0]....
.L_18:
        /*005c*/ 	.word	0x00000150


	//----- nvinfo : EIATTR_CBANK_PARAM_SIZE
	.align		4
.L_19:
        /*0060*/ 	.byte	0x03, 0x19
        /*0062*/ 	.short	0x0014


	//----- nvinfo : EIATTR_PARAM_CBANK
	.align		4
        /*0064*/ 	.byte	0x04, 0x0a
        /*0066*/ 	.short	(.L_21 - .L_20)
	.align		4
.L_20:
        /*0068*/ 	.word	index@(.nv.constant0._Z7get_maxPfS_i)
        /*006c*/ 	.short	0x0380
        /*006e*/ 	.short	0x0014


	//----- nvinfo : EIATTR_SW_WAR
	.align		4
.L_21:
        /*0070*/ 	.byte	0x04, 0x36
        /*0072*/ 	.short	(.L_23 - .L_22)
.L_22:
        /*0074*/ 	.word	0x00000008
.L_23:


//--------------------- .nv.callgraph             --------------------------
	.section	.nv.callgraph,"",@"SHT_CUDA_CALLGRAPH"
	.align	4
	.sectionentsize	8
	.align		4
        /*0000*/ 	.word	0x00000000
	.align		4
        /*0004*/ 	.word	0xffffffff
	.align		4
        /*0008*/ 	.word	0x00000000
	.align		4
        /*000c*/ 	.word	0xfffffffe
	.align		4
        /*0010*/ 	.word	0x00000000
	.align		4
        /*0014*/ 	.word	0xfffffffd
	.align		4
        /*0018*/ 	.word	0x00000000
	.align		4
        /*001c*/ 	.word	0xfffffffc


//--------------------- .text._Z7get_maxPfS_i     --------------------------
	.section	.text._Z7get_maxPfS_i,"ax",@progbits
	.align	128
        .global         _Z7get_maxPfS_i
        .type           _Z7get_maxPfS_i,@function
        .size           _Z7get_maxPfS_i,(.L_x_3 - _Z7get_maxPfS_i)
        .other          _Z7get_maxPfS_i,@"STO_CUDA_ENTRY STV_DEFAULT"
_Z7get_maxPfS_i:
.text._Z7get_maxPfS_i:
[----:B------:R-:W-:Y:S01]  /*0000*/  LDC R1, c[0x0][0x37c] ;  /* 0x0000df00ff017b82 */ /* 0x000fe20000000800 */
[----:B------:R-:W0:Y:S07]  /*0010*/  S2R R7, SR_TID.X ;  /* 0x0000000000077919 */ /* 0x000e2e0000002100 */
[----:B------:R-:W0:Y:S01]  /*0020*/  LDC.64 R2, c[0x0][0x380] ;  /* 0x0000e000ff027b82 */ /* 0x000e220000000a00 */
[----:B------:R-:W1:Y:S01]  /*0030*/  LDCU.64 UR4, c[0x0][0x358] ;  /* 0x00006b00ff0477ac */ /* 0x000e620008000a00 */
[----:B------:R-:W2:Y:S06]  /*0040*/  LDCU UR6, c[0x0][0x390] ;  /* 0x00007200ff0677ac */ /* 0x000eac0008000800 */
[----:B------:R-:W3:Y:S01]  /*0050*/  LDC.64 R4, c[0x0][0x388] ;  /* 0x0000e200ff047b82 */ /* 0x000ee20000000a00 */
[----:B0-----:R-:W-:-:S06]  /*0060*/  IMAD.WIDE.U32 R2, R7, 0x4, R2 ;  /* 0x0000000407027825 */ /* 0x001fcc00078e0002 */
[----:B-1----:R0:W5:Y:S01]  /*0070*/  LDG.E R3, desc[UR4][R2.64] ;  /* 0x0000000402037981 */ /* 0x002162000c1e1900 */
[----:B--2---:R-:W-:Y:S01]  /*0080*/  UISETP.GE.AND UP0, UPT, UR6, 0x2, UPT ;  /* 0x000000020600788c */ /* 0x004fe2000bf06270 */
[----:B---3--:R-:W-:-:S08]  /*0090*/  IMAD.WIDE.U32 R4, R7, 0x4, R4 ;  /* 0x0000000407047825 */ /* 0x008fd000078e0004 */
[----:B0-----:R-:W-:Y:S05]  /*00a0*/  BRA.U !UP0, `(.L_x_0) ;  /* 0x0000000108247547 */ /* 0x001fea000b800000 */
[----:B------:R-:W0:Y:S02]  /*00b0*/  LDCU UR6, c[0x0][0x390] ;  /* 0x00007200ff0677ac */ /* 0x000e240008000800 */
[----:B0-----:R-:W-:-:S07]  /*00c0*/  IMAD.U32 R0, RZ, RZ, UR6 ;  /* 0x00000006ff007e24 */ /* 0x001fce000f8e00ff */
.L_x_1:
[----:B------:R-:W-:Y:S02]  /*00d0*/  SHF.R.U32.HI R2, RZ, 0x1, R0 ;  /* 0x00000001ff027819 */ /* 0x000fe40000011600 */
[----:B------:R-:W-:-:S03]  /*00e0*/  ISETP.GT.U32.AND P1, PT, R0, 0x3, PT ;  /* 0x000000030000780c */ /* 0x000fc60003f24070 */
[----:B-----5:R-:W0:Y:S01]  /*00f0*/  SHFL.BFLY PT, R6, R3, R2, 0x1f ;  /* 0x0c001f0203067589 */ /* 0x020e2200000e0000 */
[----:B------:R-:W-:Y:S01]  /*0100*/  IMAD.MOV.U32 R0, RZ, RZ, R2 ;  /* 0x000000ffff007224 */ /* 0x000fe200078e0002 */
[----:B0-----:R-:W-:-:S04]  /*0110*/  FSETP.GEU.AND P0, PT, R3, R6, PT ;  /* 0x000000060300720b */ /* 0x001fc80003f0e000 */
[----:B------:R-:W-:-:S04]  /*0120*/  FSEL R3, R6, R3, !P0 ;  /* 0x0000000306037208 */ /* 0x000fc80004000000 */
[----:B------:R-:W-:Y:S05]  /*0130*/  @P1 BRA `(.L_x_1) ;  /* 0xfffffffc00e41947 */ /* 0x000fea000383ffff */
.L_x_0:
[----:B-----5:R-:W-:Y:S01]  /*0140*/  STG.E desc[UR4][R4.64], R3 ;  /* 0x0000000304007986 */ /* 0x020fe2000c101904 */
[----:B------:R-:W-:Y:S05]  /*0150*/  EXIT ;  /* 0x000000000000794d */ /* 0x000fea0003800000 */
.L_x_2:
[----:B------:R-:W-:-:S00]  /*0160*/  BRA `(.L_x_2) ;  /* 0xfffffffc00fc7947 */ /* 0x000fc0000383ffff */
[----:B------:R-:W-:-:S00]  /*0170*/  NOP ;  /* 0x0000000000007918 */ /* 0x000fc00000000000 */
        /* <DEDUP_REMOVED lines=8> */
.L_x_3:


//--------------------- .nv.shared.reserved.0     --------------------------
	.section	.nv.shared.reserved.0,"aw",@nobits
	.weak		__nv_reservedSMEM_offset_0_alias
	.size		__nv_reservedSMEM_offset_0_alias, 0, 64
	.other		__nv_reservedSMEM_offset_0_alias,@"STO_CUDA_RESERVED_SHARED STV_DEFAULT"
__nv_reservedSMEM_offset_0_alias:
	.zero		0
	.zero		64


//--------------------- .nv.constant0._Z7get_maxPfS_i --------------------------
	.section	.nv.constant0._Z7get_maxPfS_i,"a",@progbits
	.sectionflags	@""
	.align	4
.nv.constant0._Z7get_maxPfS_i:
	.zero		916


//--------------------- SYMBOLS --------------------------

	.type		.nv.reservedSmem.offset0,@object
	.size		.nv.reservedSmem.offset0,0x4
